	.headerflags	@"EF_CUDA_TEXMODE_UNIFIED EF_CUDA_64BIT_ADDRESS EF_CUDA_ACCELERATORS EF_CUDA_SM90 EF_CUDA_VIRTUAL_SM(EF_CUDA_SM90)"
	.elftype	@"ET_EXEC"


//--------------------- .nv.info                  --------------------------
	.section	.nv.info,"",@"SHT_CUDA_INFO"
	.align	4


	//----- nvinfo : EIATTR_REGCOUNT
	.align		4
        /*0000*/ 	.byte	0x04, 0x2f
        /*0002*/ 	.short	(.L_1 - .L_0)
	.align		4
.L_0:
        /*0004*/ 	.word	index@(triton_mm)
        /*0008*/ 	.word	0x00000048


	//----- nvinfo : EIATTR_MIN_STACK_SIZE
	.align		4
.L_1:
        /*000c*/ 	.byte	0x04, 0x12
        /*000e*/ 	.short	(.L_3 - .L_2)
	.align		4
.L_2:
        /*0010*/ 	.word	index@(triton_mm)
        /*0014*/ 	.word	0x00000000


	//----- nvinfo : EIATTR_FRAME_SIZE
	.align		4
.L_3:
        /*0018*/ 	.byte	0x04, 0x11
        /*001a*/ 	.short	(.L_5 - .L_4)
	.align		4
.L_4:
        /*001c*/ 	.word	index@(triton_mm)
        /*0020*/ 	.word	0x00000000


	//----- nvinfo : EIATTR_MIN_STACK_SIZE
	.align		4
.L_5:
        /*0024*/ 	.byte	0x04, 0x12
        /*0026*/ 	.short	(.L_7 - .L_6)
	.align		4
.L_6:
        /*0028*/ 	.word	index@(triton_mm)
        /*002c*/ 	.word	0x00000000
.L_7:


//--------------------- .nv.info.triton_mm        --------------------------
	.section	.nv.info.triton_mm,"",@"SHT_CUDA_INFO"
	.sectionflags	@""
	.align	4


	//----- nvinfo : EIATTR_CUDA_API_VERSION
	.align		4
        /*0000*/ 	.byte	0x04, 0x37
        /*0002*/ 	.short	(.L_9 - .L_8)
.L_8:
        /*0004*/ 	.word	0x0000007c


	//----- nvinfo : EIATTR_KPARAM_INFO
	.align		4
.L_9:
        /*0008*/ 	.byte	0x04, 0x17
        /*000a*/ 	.short	(.L_11 - .L_10)
.L_10:
        /*000c*/ 	.word	0x00000000
        /*0010*/ 	.short	0x0003
        /*0012*/ 	.short	0x0018
        /*0014*/ 	.byte	0x00, 0xf0, 0x11, 0x00


	//----- nvinfo : EIATTR_KPARAM_INFO
	.align		4
.L_11:
        /*0018*/ 	.byte	0x04, 0x17
        /*001a*/ 	.short	(.L_13 - .L_12)
.L_12:
        /*001c*/ 	.word	0x00000000
        /*0020*/ 	.short	0x0002
        /*0022*/ 	.short	0x0010
        /*0024*/ 	.byte	0x00, 0xf0, 0x21, 0x00


	//----- nvinfo : EIATTR_KPARAM_INFO
	.align		4
.L_13:
        /*0028*/ 	.byte	0x04, 0x17
        /*002a*/ 	.short	(.L_15 - .L_14)
.L_14:
        /*002c*/ 	.word	0x00000000
        /*0030*/ 	.short	0x0001
        /*0032*/ 	.short	0x0008
        /*0034*/ 	.byte	0x00, 0xf0, 0x21, 0x00


	//----- nvinfo : EIATTR_KPARAM_INFO
	.align		4
.L_15:
        /*0038*/ 	.byte	0x04, 0x17
        /*003a*/ 	.short	(.L_17 - .L_16)
.L_16:
        /*003c*/ 	.word	0x00000000
        /*0040*/ 	.short	0x0000
        /*0042*/ 	.short	0x0000
        /*0044*/ 	.byte	0x00, 0xf0, 0x21, 0x00


	//----- nvinfo : EIATTR_SPARSE_MMA_MASK
	.align		4
.L_17:
        /*0048*/ 	.byte	0x03, 0x50
        /*004a*/ 	.short	0x0000


	//----- nvinfo : EIATTR_MAXREG_COUNT
	.align		4
        /*004c*/ 	.byte	0x03, 0x1b
        /*004e*/ 	.short	0x00ff


	//----- nvinfo : EIATTR_COOP_GROUP_MASK_REGIDS
	.align		4
        /*0050*/ 	.byte	0x04, 0x29
        /*0052*/ 	.short	(.L_19 - .L_18)


	//   ....[0]....
.L_18:
        /*0054*/ 	.word	0xffffffff


	//----- nvinfo : EIATTR_COOP_GROUP_INSTR_OFFSETS
	.align		4
.L_19:
        /*0058*/ 	.byte	0x04, 0x28
        /*005a*/ 	.short	(.L_21 - .L_20)


	//   ....[0]....
.L_20:
        /*005c*/ 	.word	0x00000b10


	//----- nvinfo : EIATTR_EXIT_INSTR_OFFSETS
	.align		4
.L_21:
        /*0060*/ 	.byte	0x04, 0x1c
        /*0062*/ 	.short	(.L_23 - .L_22)


	//   ....[0]....
.L_22:
        /*0064*/ 	.word	0x00000040


	//   ....[1]....
        /*0068*/ 	.word	0x000012e0


	//   ....[2]....
        /*006c*/ 	.word	0x00001300


	//----- nvinfo : EIATTR_MAX_THREADS
	.align		4
.L_23:
        /*0070*/ 	.byte	0x04, 0x05
        /*0072*/ 	.short	(.L_25 - .L_24)
.L_24:
        /*0074*/ 	.word	0x00000080
        /*0078*/ 	.word	0x00000001
        /*007c*/ 	.word	0x00000001


	//----- nvinfo : EIATTR_CBANK_PARAM_SIZE
	.align		4
.L_25:
        /*0080*/ 	.byte	0x03, 0x19
        /*0082*/ 	.short	0x001c


	//----- nvinfo : EIATTR_PARAM_CBANK
	.align		4
        /*0084*/ 	.byte	0x04, 0x0a
        /*0086*/ 	.short	(.L_27 - .L_26)
	.align		4
.L_26:
        /*0088*/ 	.word	index@(.nv.constant0.triton_mm)
        /*008c*/ 	.short	0x0210
        /*008e*/ 	.short	0x001c


	//----- nvinfo : EIATTR_SW_WAR
	.align		4
.L_27:
        /*0090*/ 	.byte	0x04, 0x36
        /*0092*/ 	.short	(.L_29 - .L_28)
.L_28:
        /*0094*/ 	.word	0x00000008
.L_29:


//--------------------- .nv.callgraph             --------------------------
	.section	.nv.callgraph,"",@"SHT_CUDA_CALLGRAPH"
	.align	4
	.sectionentsize	8
	.align		4
        /*0000*/ 	.word	0x00000000
	.align		4
        /*0004*/ 	.word	0xffffffff
	.align		4
        /*0008*/ 	.word	0x00000000
	.align		4
        /*000c*/ 	.word	0xfffffffe
	.align		4
        /*0010*/ 	.word	0x00000000
	.align		4
        /*0014*/ 	.word	0xfffffffd
	.align		4
        /*0018*/ 	.word	0x00000000
	.align		4
        /*001c*/ 	.word	0xfffffffc


//--------------------- .text.triton_mm           --------------------------
	.section	.text.triton_mm,"ax",@progbits
	.sectionflags	@"SHF_BARRIERS=1"
	.align	128
        .global         triton_mm
        .type           triton_mm,@function
        .size           triton_mm,(.L_x_1 - triton_mm)
        .other          triton_mm,@"STO_CUDA_ENTRY STV_DEFAULT"
triton_mm:
.text.triton_mm:
[----:B------:R-:W0:Y:S02]  /*0000*/  LDC R1, c[0x0][0x28] ;  /* 0x00000a00ff017b82 */ /* 0x000e240000000800 */
[----:B------:R-:W1:Y:S02]  /*0010*/  LDC R4, c[0x0][0x228] ;  /* 0x00008a00ff047b82 */ /* 0x000e640000000800 */
[----:B-1----:R-:W-:-:S05]  /*0020*/  IMAD R0, R4, 0xc00, RZ ;  /* 0x00000c0004007824 */ /* 0x002fca00078e02ff */
[----:B------:R-:W-:-:S13]  /*0030*/  ISETP.NE.AND P0, PT, R0, RZ, PT ;  /* 0x000000ff0000720c */ /* 0x000fda0003f05270 */
[----:B------:R-:W-:Y:S05]  /*0040*/  @!P0 EXIT ;  /* 0x000000000000894d */ /* 0x000fea0003800000 */
[----:B------:R-:W1:Y:S01]  /*0050*/  S2R R5, SR_CTAID.X ;  /* 0x0000000000057919 */ /* 0x000e620000002500 */
[----:B------:R-:W-:Y:S01]  /*0060*/  VIADD R0, R4, 0x3f ;  /* 0x0000003f04007836 */ /* 0x000fe20000000000 */
[-C--:B------:R-:W-:Y:S01]  /*0070*/  IABS R14, R4.reuse ;  /* 0x00000004000e7213 */ /* 0x080fe20000000000 */
[----:B------:R-:W2:Y:S01]  /*0080*/  LDC.64 R64, c[0x0][0x218] ;  /* 0x00008600ff407b82 */ /* 0x000ea20000000a00 */
[----:B------:R-:W3:Y:S01]  /*0090*/  S2R R28, SR_TID.X ;  /* 0x00000000001c7919 */ /* 0x000ee20000002100 */
[----:B------:R-:W-:Y:S01]  /*00a0*/  LOP3.LUT R15, RZ, R4, RZ, 0x33, !PT ;  /* 0x00000004ff0f7212 */ /* 0x000fe200078e33ff */
[----:B------:R-:W-:Y:S01]  /*00b0*/  ULDC.64 UR16, c[0x0][0x208] ;  /* 0x0000820000107ab9 */ /* 0x000fe20000000a00 */
[----:B------:R-:W-:-:S04]  /*00c0*/  SHF.R.S32.HI R3, RZ, 0x1f, R0 ;  /* 0x0000001fff037819 */ /* 0x000fc80000011400 */
[----:B------:R-:W-:Y:S01]  /*00d0*/  LEA.HI R3, R3, R0, RZ, 0x6 ;  /* 0x0000000003037211 */ /* 0x000fe200078f30ff */
[C---:B-1----:R-:W-:Y:S01]  /*00e0*/  IMAD.HI R6, R5.reuse, 0x2aaaaaab, RZ ;  /* 0x2aaaaaab05067827 */ /* 0x042fe200078e02ff */
[----:B------:R-:W-:Y:S02]  /*00f0*/  IABS R12, R5 ;  /* 0x00000005000c7213 */ /* 0x000fe40000000000 */
[----:B------:R-:W-:Y:S02]  /*0100*/  ISETP.GE.AND P1, PT, R5, RZ, PT ;  /* 0x000000ff0500720c */ /* 0x000fe40003f26270 */
[----:B------:R-:W-:Y:S02]  /*0110*/  SHF.R.U32.HI R7, RZ, 0x1f, R6 ;  /* 0x0000001fff077819 */ /* 0x000fe40000011606 */
[----:B---3--:R-:W-:Y:S02]  /*0120*/  SHF.R.U32.HI R29, RZ, 0x3, R28 ;  /* 0x00000003ff1d7819 */ /* 0x008fe4000001161c */
[----:B------:R-:W-:-:S02]  /*0130*/  LEA.HI.SX32 R6, R6, R7, 0x1a ;  /* 0x0000000706067211 */ /* 0x000fc400078fd2ff */
[----:B------:R-:W-:-:S03]  /*0140*/  SGXT.U32 R29, R29, 0x4 ;  /* 0x000000041d1d781a */ /* 0x000fc60000000000 */
[----:B------:R-:W-:-:S05]  /*0150*/  IMAD.SHL.U32 R10, R6, 0x8, RZ ;  /* 0x00000008060a7824 */ /* 0x000fca00078e00ff */
[----:B------:R-:W-:-:S04]  /*0160*/  LEA.HI.SX32 R0, R3, -R10, 0x1a ;  /* 0x8000000a03007211 */ /* 0x000fc800078fd2ff */
[----:B------:R-:W-:-:S04]  /*0170*/  VIMNMX R0, R0, 0x8, PT ;  /* 0x0000000800007848 */ /* 0x000fc80003fe0100 */
[-C--:B------:R-:W-:Y:S02]  /*0180*/  IABS R2, R0.reuse ;  /* 0x0000000000027213 */ /* 0x080fe40000000000 */
[----:B------:R-:W-:Y:S02]  /*0190*/  IABS R11, R0 ;  /* 0x00000000000b7213 */ /* 0x000fe40000000000 */
[----:B------:R-:W1:Y:S03]  /*01a0*/  I2F.RP R3, R2 ;  /* 0x0000000200037306 */ /* 0x000e660000209400 */
[----:B------:R-:W-:-:S05]  /*01b0*/  IMAD.MOV R20, RZ, RZ, -R11 ;  /* 0x000000ffff147224 */ /* 0x000fca00078e0a0b */
[----:B-1----:R-:W1:Y:S02]  /*01c0*/  MUFU.RCP R3, R3 ;  /* 0x0000000300037308 */ /* 0x002e640000001000 */
[----:B-1----:R-:W-:-:S06]  /*01d0*/  VIADD R8, R3, 0xffffffe ;  /* 0x0ffffffe03087836 */ /* 0x002fcc0000000000 */
[----:B------:R1:W3:Y:S02]  /*01e0*/  F2I.FTZ.U32.TRUNC.NTZ R9, R8 ;  /* 0x0000000800097305 */ /* 0x0002e4000021f000 */
[----:B-1----:R-:W-:Y:S02]  /*01f0*/  IMAD.MOV.U32 R8, RZ, RZ, RZ ;  /* 0x000000ffff087224 */ /* 0x002fe400078e00ff */
[----:B---3--:R-:W-:-:S04]  /*0200*/  IMAD.MOV R7, RZ, RZ, -R9 ;  /* 0x000000ffff077224 */ /* 0x008fc800078e0a09 */
[----:B------:R-:W-:-:S04]  /*0210*/  IMAD R7, R7, R2, RZ ;  /* 0x0000000207077224 */ /* 0x000fc800078e02ff */
[----:B------:R-:W-:Y:S01]  /*0220*/  IMAD.HI.U32 R9, R9, R7, R8 ;  /* 0x0000000709097227 */ /* 0x000fe200078e0008 */
[----:B------:R-:W-:Y:S01]  /*0230*/  LOP3.LUT R8, RZ, R0, RZ, 0x33, !PT ;  /* 0x00000000ff087212 */ /* 0x000fe200078e33ff */
[----:B------:R-:W1:Y:S04]  /*0240*/  I2F.RP R7, R14 ;  /* 0x0000000e00077306 */ /* 0x000e680000209400 */
[----:B------:R-:W-:-:S04]  /*0250*/  IMAD.HI.U32 R3, R9, R12, RZ ;  /* 0x0000000c09037227 */ /* 0x000fc800078e00ff */
[----:B------:R-:W-:-:S05]  /*0260*/  IMAD R3, R3, R20, R12 ;  /* 0x0000001403037224 */ /* 0x000fca00078e020c */
[----:B------:R-:W-:Y:S01]  /*0270*/  ISETP.GT.U32.AND P0, PT, R2, R3, PT ;  /* 0x000000030200720c */ /* 0x000fe20003f04070 */
[----:B-1----:R-:W1:-:S12]  /*0280*/  MUFU.RCP R7, R7 ;  /* 0x0000000700077308 */ /* 0x002e580000001000 */
[----:B------:R-:W-:Y:S02]  /*0290*/  @!P0 IMAD.IADD R3, R3, 0x1, -R2 ;  /* 0x0000000103038824 */ /* 0x000fe400078e0a02 */
[----:B-1----:R-:W-:-:S03]  /*02a0*/  VIADD R11, R7, 0xffffffe ;  /* 0x0ffffffe070b7836 */ /* 0x002fc60000000000 */
[----:B------:R-:W-:-:S03]  /*02b0*/  ISETP.GT.U32.AND P0, PT, R2, R3, PT ;  /* 0x000000030200720c */ /* 0x000fc60003f04070 */
[----:B------:R-:W1:Y:S10]  /*02c0*/  F2I.FTZ.U32.TRUNC.NTZ R11, R11 ;  /* 0x0000000b000b7305 */ /* 0x000e74000021f000 */
[----:B------:R-:W-:Y:S01]  /*02d0*/  @!P0 IMAD.IADD R3, R3, 0x1, -R2 ;  /* 0x0000000103038824 */ /* 0x000fe200078e0a02 */
[----:B------:R-:W-:-:S03]  /*02e0*/  ISETP.NE.AND P0, PT, R0, RZ, PT ;  /* 0x000000ff0000720c */ /* 0x000fc60003f05270 */
[----:B------:R-:W-:Y:S02]  /*02f0*/  @!P1 IMAD.MOV R3, RZ, RZ, -R3 ;  /* 0x000000ffff039224 */ /* 0x000fe400078e0a03 */
[----:B-1----:R-:W-:-:S03]  /*0300*/  IMAD.MOV R7, RZ, RZ, -R11 ;  /* 0x000000ffff077224 */ /* 0x002fc600078e0a0b */
[----:B------:R-:W-:Y:S01]  /*0310*/  SEL R3, R8, R3, !P0 ;  /* 0x0000000308037207 */ /* 0x000fe20004000000 */
[----:B------:R-:W-:-:S04]  /*0320*/  IMAD R7, R7, R14, RZ ;  /* 0x0000000e07077224 */ /* 0x000fc800078e02ff */
[----:B------:R-:W-:Y:S02]  /*0330*/  IMAD.IADD R3, R10, 0x1, R3 ;  /* 0x000000010a037824 */ /* 0x000fe400078e0203 */
[----:B------:R-:W-:Y:S02]  /*0340*/  IMAD.MOV.U32 R10, RZ, RZ, RZ ;  /* 0x000000ffff0a7224 */ /* 0x000fe400078e00ff */
[----:B------:R-:W-:Y:S02]  /*0350*/  IMAD.SHL.U32 R16, R3, 0x40, RZ ;  /* 0x0000004003107824 */ /* 0x000fe400078e00ff */
[----:B------:R-:W-:-:S03]  /*0360*/  IMAD.HI.U32 R10, R11, R7, R10 ;  /* 0x000000070b0a7227 */ /* 0x000fc600078e000a */
[----:B------:R-:W-:-:S04]  /*0370*/  LOP3.LUT R3, R16, R29, RZ, 0xfc, !PT ;  /* 0x0000001d10037212 */ /* 0x000fc800078efcff */
[----:B------:R-:W-:Y:S02]  /*0380*/  IABS R12, R3 ;  /* 0x00000003000c7213 */ /* 0x000fe40000000000 */
[----:B------:R-:W-:-:S03]  /*0390*/  ISETP.GE.AND P2, PT, R3, RZ, PT ;  /* 0x000000ff0300720c */ /* 0x000fc60003f46270 */
[----:B------:R-:W-:Y:S02]  /*03a0*/  IMAD.MOV.U32 R11, RZ, RZ, R12 ;  /* 0x000000ffff0b7224 */ /* 0x000fe400078e000c */
[----:B------:R-:W1:Y:S02]  /*03b0*/  LDC.64 R12, c[0x0][0x210] ;  /* 0x00008400ff0c7b82 */ /* 0x000e640000000a00 */
[----:B------:R-:W-:-:S04]  /*03c0*/  IMAD.HI.U32 R7, R10, R11, RZ ;  /* 0x0000000b0a077227 */ /* 0x000fc800078e00ff */
[----:B------:R-:W-:-:S04]  /*03d0*/  IMAD.MOV R7, RZ, RZ, -R7 ;  /* 0x000000ffff077224 */ /* 0x000fc800078e0a07 */
[----:B------:R-:W-:Y:S02]  /*03e0*/  IMAD R7, R14, R7, R11 ;  /* 0x000000070e077224 */ /* 0x000fe400078e020b */
[----:B------:R-:W-:-:S03]  /*03f0*/  IMAD R11, R6, -0x180, R5 ;  /* 0xfffffe80060b7824 */ /* 0x000fc600078e0205 */
[----:B------:R-:W-:Y:S02]  /*0400*/  ISETP.GT.U32.AND P1, PT, R14, R7, PT ;  /* 0x000000070e00720c */ /* 0x000fe40003f24070 */
[----:B------:R-:W-:Y:S02]  /*0410*/  IABS R6, R11 ;  /* 0x0000000b00067213 */ /* 0x000fe40000000000 */
[----:B------:R-:W-:-:S03]  /*0420*/  LOP3.LUT R5, R16, 0x10, R29, 0xfe, !PT ;  /* 0x0000001010057812 */ /* 0x000fc600078efe1d */
[----:B------:R-:W-:Y:S01]  /*0430*/  IMAD.HI.U32 R9, R9, R6, RZ ;  /* 0x0000000609097227 */ /* 0x000fe200078e00ff */
[----:B------:R-:W-:-:S05]  /*0440*/  IABS R19, R5 ;  /* 0x0000000500137213 */ /* 0x000fca0000000000 */
[----:B------:R-:W-:Y:S02]  /*0450*/  @!P1 IMAD.IADD R7, R7, 0x1, -R14 ;  /* 0x0000000107079824 */ /* 0x000fe400078e0a0e */
[----:B------:R-:W-:-:S03]  /*0460*/  IMAD R17, R9, R20, R6 ;  /* 0x0000001409117224 */ /* 0x000fc600078e0206 */
[----:B------:R-:W-:Y:S01]  /*0470*/  ISETP.GT.U32.AND P1, PT, R14, R7, PT ;  /* 0x000000070e00720c */ /* 0x000fe20003f24070 */
[----:B------:R-:W-:Y:S01]  /*0480*/  IMAD.HI.U32 R6, R10, R19, RZ ;  /* 0x000000130a067227 */ /* 0x000fe200078e00ff */
[----:B------:R-:W-:-:S03]  /*0490*/  ISETP.GT.U32.AND P3, PT, R2, R17, PT ;  /* 0x000000110200720c */ /* 0x000fc60003f64070 */
[----:B------:R-:W-:Y:S01]  /*04a0*/  IMAD.MOV R6, RZ, RZ, -R6 ;  /* 0x000000ffff067224 */ /* 0x000fe200078e0a06 */
[----:B------:R-:W-:-:S03]  /*04b0*/  LOP3.LUT R0, R11, R0, RZ, 0x3c, !PT ;  /* 0x000000000b007212 */ /* 0x000fc600078e3cff */
[----:B------:R-:W-:-:S04]  /*04c0*/  IMAD R11, R14, R6, R19 ;  /* 0x000000060e0b7224 */ /* 0x000fc800078e0213 */
[----:B------:R-:W-:Y:S01]  /*04d0*/  @!P1 IMAD.IADD R7, R7, 0x1, -R14 ;  /* 0x0000000107079824 */ /* 0x000fe200078e0a0e */
[----:B------:R-:W-:Y:S01]  /*04e0*/  ISETP.GT.U32.AND P5, PT, R14, R11, PT ;  /* 0x0000000b0e00720c */ /* 0x000fe20003fa4070 */
[----:B------:R-:W-:Y:S01]  /*04f0*/  @!P3 IMAD.IADD R17, R17, 0x1, -R2 ;  /* 0x000000011111b824 */ /* 0x000fe200078e0a02 */
[----:B------:R-:W-:Y:S01]  /*0500*/  ISETP.GE.AND P4, PT, R0, RZ, PT ;  /* 0x000000ff0000720c */ /* 0x000fe20003f86270 */
[----:B------:R-:W-:Y:S01]  /*0510*/  IMAD.MOV.U32 R18, RZ, RZ, R7 ;  /* 0x000000ffff127224 */ /* 0x000fe200078e0007 */
[----:B------:R-:W-:Y:S01]  /*0520*/  LOP3.LUT R0, R16, 0x20, R29, 0xfe, !PT ;  /* 0x0000002010007812 */ /* 0x000fe200078efe1d */
[----:B------:R-:W-:Y:S01]  /*0530*/  @!P3 VIADD R9, R9, 0x1 ;  /* 0x000000010909b836 */ /* 0x000fe20000000000 */
[----:B------:R-:W-:Y:S01]  /*0540*/  LOP3.LUT R6, R16, 0x30, R29, 0xfe, !PT ;  /* 0x0000003010067812 */ /* 0x000fe200078efe1d */
[----:B------:R-:W-:Y:S01]  /*0550*/  @!P2 IMAD.MOV R18, RZ, RZ, -R18 ;  /* 0x000000ffff12a224 */ /* 0x000fe200078e0a12 */
[----:B------:R-:W-:Y:S01]  /*0560*/  ISETP.GE.U32.AND P2, PT, R17, R2, PT ;  /* 0x000000021100720c */ /* 0x000fe20003f46070 */
[----:B------:R-:W-:Y:S01]  /*0570*/  IMAD.SHL.U32 R7, R28, 0x8, RZ ;  /* 0x000000081c077824 */ /* 0x000fe200078e00ff */
[----:B------:R-:W-:-:S02]  /*0580*/  IABS R17, R0 ;  /* 0x0000000000117213 */ /* 0x000fc40000000000 */
[----:B------:R-:W-:Y:S01]  /*0590*/  IABS R19, R6 ;  /* 0x0000000600137213 */ /* 0x000fe20000000000 */
[----:B------:R-:W-:Y:S01]  /*05a0*/  @!P5 IMAD.IADD R11, R11, 0x1, -R14 ;  /* 0x000000010b0bd824 */ /* 0x000fe200078e0a0e */
[----:B------:R-:W-:Y:S01]  /*05b0*/  ISETP.NE.AND P1, PT, R4, RZ, PT ;  /* 0x000000ff0400720c */ /* 0x000fe20003f25270 */
[C---:B------:R-:W-:Y:S01]  /*05c0*/  IMAD.HI.U32 R2, R10.reuse, R17, RZ ;  /* 0x000000110a027227 */ /* 0x040fe200078e00ff */
[----:B------:R-:W-:Y:S02]  /*05d0*/  LOP3.LUT R68, R7, 0x38, RZ, 0xc0, !PT ;  /* 0x0000003807447812 */ /* 0x000fe400078ec0ff */
[----:B------:R-:W-:Y:S01]  /*05e0*/  SEL R25, R15, R18, !P1 ;  /* 0x000000120f197207 */ /* 0x000fe20004800000 */
[----:B------:R-:W-:-:S04]  /*05f0*/  IMAD.HI.U32 R10, R10, R19, RZ ;  /* 0x000000130a0a7227 */ /* 0x000fc800078e00ff */
[----:B------:R-:W-:Y:S01]  /*0600*/  @P2 VIADD R9, R9, 0x1 ;  /* 0x0000000109092836 */ /* 0x000fe20000000000 */
[C---:B------:R-:W-:Y:S01]  /*0610*/  ISETP.GT.U32.AND P2, PT, R14.reuse, R11, PT ;  /* 0x0000000b0e00720c */ /* 0x040fe20003f44070 */
[----:B------:R-:W-:Y:S02]  /*0620*/  IMAD.MOV R16, RZ, RZ, -R2 ;  /* 0x000000ffff107224 */ /* 0x000fe400078e0a02 */
[----:B------:R-:W-:Y:S02]  /*0630*/  IMAD.MOV R10, RZ, RZ, -R10 ;  /* 0x000000ffff0a7224 */ /* 0x000fe400078e0a0a */
[C---:B------:R-:W-:Y:S02]  /*0640*/  IMAD R17, R14.reuse, R16, R17 ;  /* 0x000000100e117224 */ /* 0x040fe400078e0211 */
[C---:B------:R-:W-:Y:S02]  /*0650*/  IMAD R19, R14.reuse, R10, R19 ;  /* 0x0000000a0e137224 */ /* 0x040fe400078e0213 */
[----:B------:R-:W-:Y:S01]  /*0660*/  @!P4 IMAD.MOV R9, RZ, RZ, -R9 ;  /* 0x000000ffff09c224 */ /* 0x000fe200078e0a09 */
[----:B------:R-:W-:Y:S01]  /*0670*/  ISETP.GT.U32.AND P3, PT, R14, R17, PT ;  /* 0x000000110e00720c */ /* 0x000fe20003f64070 */
[----:B------:R-:W-:-:S02]  /*0680*/  IMAD R25, R25, 0x40, R68 ;  /* 0x0000004019197824 */ /* 0x000fc400078e0244 */
[----:B------:R-:W-:Y:S01]  /*0690*/  @!P2 IMAD.IADD R11, R11, 0x1, -R14 ;  /* 0x000000010b0ba824 */ /* 0x000fe200078e0a0e */
[----:B------:R-:W-:Y:S01]  /*06a0*/  ISETP.GT.U32.AND P2, PT, R14, R19, PT ;  /* 0x000000130e00720c */ /* 0x000fe20003f44070 */
[----:B-1----:R-:W-:Y:S01]  /*06b0*/  IMAD.WIDE R24, R25, 0x2, R12 ;  /* 0x0000000219187825 */ /* 0x002fe200078e020c */
[----:B------:R-:W-:Y:S02]  /*06c0*/  SEL R2, R8, R9, !P0 ;  /* 0x0000000908027207 */ /* 0x000fe40004000000 */
[----:B------:R-:W-:-:S03]  /*06d0*/  ISETP.GE.AND P0, PT, R5, RZ, PT ;  /* 0x000000ff0500720c */ /* 0x000fc60003f06270 */
[----:B------:R-:W-:Y:S01]  /*06e0*/  IMAD.SHL.U32 R2, R2, 0x40, RZ ;  /* 0x0000004002027824 */ /* 0x000fe200078e00ff */
[----:B------:R-:W-:Y:S01]  /*06f0*/  ISETP.GE.AND P4, PT, R6, RZ, PT ;  /* 0x000000ff0600720c */ /* 0x000fe20003f86270 */
[--C-:B------:R-:W-:Y:S01]  /*0700*/  @!P3 IMAD.IADD R17, R17, 0x1, -R14.reuse ;  /* 0x000000011111b824 */ /* 0x100fe200078e0a0e */
[----:B------:R-:W3:Y:S02]  /*0710*/  LDG.E.128 R24, desc[UR16][R24.64] ;  /* 0x0000001018187981 */ /* 0x000ee4000c1e1d00 */
[----:B------:R-:W-:Y:S01]  /*0720*/  LOP3.LUT R31, R2, R29, RZ, 0xfc, !PT ;  /* 0x0000001d021f7212 */ /* 0x000fe200078efcff */
[----:B------:R-:W-:Y:S01]  /*0730*/  @!P2 IMAD.IADD R19, R19, 0x1, -R14 ;  /* 0x000000011313a824 */ /* 0x000fe200078e0a0e */
[----:B------:R-:W-:Y:S02]  /*0740*/  ISETP.GE.AND P2, PT, R0, RZ, PT ;  /* 0x000000ff0000720c */ /* 0x000fe40003f46270 */
[----:B------:R-:W-:Y:S01]  /*0750*/  LOP3.LUT R33, R2, 0x10, R29, 0xfe, !PT ;  /* 0x0000001002217812 */ /* 0x000fe200078efe1d */
[----:B------:R-:W-:Y:S01]  /*0760*/  @!P0 IMAD.MOV R11, RZ, RZ, -R11 ;  /* 0x000000ffff0b8224 */ /* 0x000fe200078e0a0b */
[C---:B------:R-:W-:Y:S01]  /*0770*/  ISETP.GT.U32.AND P0, PT, R14.reuse, R17, PT ;  /* 0x000000110e00720c */ /* 0x040fe20003f04070 */
[----:B------:R-:W-:Y:S01]  /*0780*/  IMAD.HI R8, R31, 0x2aaaaaab, RZ ;  /* 0x2aaaaaab1f087827 */ /* 0x000fe200078e02ff */
[----:B------:R-:W-:-:S02]  /*0790*/  ISETP.GT.U32.AND P3, PT, R14, R19, PT ;  /* 0x000000130e00720c */ /* 0x000fc40003f64070 */
[----:B------:R-:W-:Y:S01]  /*07a0*/  SEL R21, R15, R11, !P1 ;  /* 0x0000000b0f157207 */ /* 0x000fe20004800000 */
[----:B------:R-:W-:Y:S01]  /*07b0*/  IMAD.HI R10, R33, 0x2aaaaaab, RZ ;  /* 0x2aaaaaab210a7827 */ /* 0x000fe200078e02ff */
[----:B------:R-:W-:Y:S02]  /*07c0*/  LOP3.LUT R35, R2, 0x20, R29, 0xfe, !PT ;  /* 0x0000002002237812 */ /* 0x000fe400078efe1d */
[----:B------:R-:W-:Y:S01]  /*07d0*/  LOP3.LUT R37, R2, 0x30, R29, 0xfe, !PT ;  /* 0x0000003002257812 */ /* 0x000fe200078efe1d */
[----:B------:R-:W-:Y:S01]  /*07e0*/  IMAD R21, R21, 0x40, R68 ;  /* 0x0000004015157824 */ /* 0x000fe200078e0244 */
[----:B------:R-:W-:Y:S01]  /*07f0*/  SHF.R.U32.HI R9, RZ, 0x1f, R8 ;  /* 0x0000001fff097819 */ /* 0x000fe20000011608 */
[----:B------:R-:W-:Y:S01]  /*0800*/  IMAD.HI R20, R35, 0x2aaaaaab, RZ ;  /* 0x2aaaaaab23147827 */ /* 0x000fe200078e02ff */
[----:B------:R-:W-:Y:S02]  /*0810*/  SHF.R.U32.HI R11, RZ, 0x1f, R10 ;  /* 0x0000001fff0b7819 */ /* 0x000fe4000001160a */
[----:B------:R-:W-:Y:S01]  /*0820*/  LEA.HI R16, R8, R9, RZ, 0x17 ;  /* 0x0000000908107211 */ /* 0x000fe200078fb8ff */
[--C-:B------:R-:W-:Y:S01]  /*0830*/  @!P0 IMAD.IADD R17, R17, 0x1, -R14.reuse ;  /* 0x0000000111118824 */ /* 0x100fe200078e0a0e */
[----:B------:R-:W-:Y:S01]  /*0840*/  LEA.HI R18, R10, R11, RZ, 0x17 ;  /* 0x0000000b0a127211 */ /* 0x000fe200078fb8ff */
[----:B------:R-:W-:-:S02]  /*0850*/  @!P3 IMAD.IADD R19, R19, 0x1, -R14 ;  /* 0x000000011313b824 */ /* 0x000fc400078e0a0e */
[----:B------:R-:W-:-:S04]  /*0860*/  IMAD.HI R14, R37, 0x2aaaaaab, RZ ;  /* 0x2aaaaaab250e7827 */ /* 0x000fc800078e02ff */
[----:B------:R-:W-:Y:S01]  /*0870*/  IMAD.WIDE R8, R21, 0x2, R12 ;  /* 0x0000000215087825 */ /* 0x000fe200078e020c */
[----:B------:R-:W-:-:S03]  /*0880*/  SHF.R.U32.HI R21, RZ, 0x1f, R20 ;  /* 0x0000001fff157819 */ /* 0x000fc60000011614 */
[----:B------:R-:W-:Y:S01]  /*0890*/  @!P2 IMAD.MOV R17, RZ, RZ, -R17 ;  /* 0x000000ffff11a224 */ /* 0x000fe200078e0a11 */
[----:B------:R-:W-:Y:S01]  /*08a0*/  SHF.R.U32.HI R23, RZ, 0x1f, R14 ;  /* 0x0000001fff177819 */ /* 0x000fe2000001160e */
[----:B------:R-:W-:Y:S01]  /*08b0*/  @!P4 IMAD.MOV R19, RZ, RZ, -R19 ;  /* 0x000000ffff13c224 */ /* 0x000fe200078e0a13 */
[----:B------:R-:W-:Y:S01]  /*08c0*/  LEA.HI R20, R20, R21, RZ, 0x17 ;  /* 0x0000001514147211 */ /* 0x000fe200078fb8ff */
[----:B------:R-:W4:Y:S01]  /*08d0*/  LDG.E.128 R8, desc[UR16][R8.64] ;  /* 0x0000001008087981 */ /* 0x000f22000c1e1d00 */
[C---:B------:R-:W-:Y:S01]  /*08e0*/  SEL R17, R15.reuse, R17, !P1 ;  /* 0x000000110f117207 */ /* 0x040fe20004800000 */
[----:B------:R-:W-:Y:S01]  /*08f0*/  IMAD R21, R16, -0xc00, R31 ;  /* 0xfffff40010157824 */ /* 0x000fe200078e021f */
[----:B------:R-:W-:Y:S01]  /*0900*/  LEA.HI R14, R14, R23, RZ, 0x17 ;  /* 0x000000170e0e7211 */ /* 0x000fe200078fb8ff */
[----:B------:R-:W-:Y:S01]  /*0910*/  IMAD R23, R20, -0xc00, R35 ;  /* 0xfffff40014177824 */ /* 0x000fe200078e0223 */
[----:B------:R-:W-:Y:S01]  /*0920*/  SEL R15, R15, R19, !P1 ;  /* 0x000000130f0f7207 */ /* 0x000fe20004800000 */
[----:B------:R-:W-:Y:S01]  /*0930*/  IMAD R19, R18, -0xc00, R33 ;  /* 0xfffff40012137824 */ /* 0x000fe200078e0221 */
[----:B------:R-:W1:Y:S01]  /*0940*/  S2UR UR14, SR_CgaCtaId ;  /* 0x00000000000e79c3 */ /* 0x000e620000008800 */
[--C-:B------:R-:W-:Y:S01]  /*0950*/  IMAD R17, R17, 0x40, R68.reuse ;  /* 0x0000004011117824 */ /* 0x100fe200078e0244 */
[----:B------:R-:W-:Y:S01]  /*0960*/  LOP3.LUT R30, R7, 0x38, R28, 0x48, !PT ;  /* 0x00000038071e7812 */ /* 0x000fe200078e481c */
[----:B------:R-:W-:Y:S01]  /*0970*/  IMAD R33, R15, 0x40, R68 ;  /* 0x000000400f217824 */ /* 0x000fe200078e0244 */
[----:B------:R-:W-:Y:S01]  /*0980*/  UMOV UR4, 0x400 ;  /* 0x0000040000047882 */ /* 0x000fe20000000000 */
[----:B------:R-:W-:-:S02]  /*0990*/  IMAD R31, R14, -0xc00, R37 ;  /* 0xfffff4000e1f7824 */ /* 0x000fc400078e0225 */
[--C-:B------:R-:W-:Y:S02]  /*09a0*/  IMAD R21, R21, 0x40, R68.reuse ;  /* 0x0000004015157824 */ /* 0x100fe400078e0244 */
[----:B------:R-:W-:Y:S02]  /*09b0*/  IMAD R19, R19, 0x40, R68 ;  /* 0x0000004013137824 */ /* 0x000fe400078e0244 */
[----:B------:R-:W-:-:S04]  /*09c0*/  IMAD.WIDE R14, R17, 0x2, R12 ;  /* 0x00000002110e7825 */ /* 0x000fc800078e020c */
[----:B------:R-:W-:Y:S02]  /*09d0*/  IMAD R23, R23, 0x40, R68 ;  /* 0x0000004017177824 */ /* 0x000fe400078e0244 */
[----:B------:R-:W-:Y:S02]  /*09e0*/  IMAD.WIDE R16, R33, 0x2, R12 ;  /* 0x0000000221107825 */ /* 0x000fe400078e020c */
[----:B------:R-:W5:Y:S02]  /*09f0*/  LDG.E.128 R12, desc[UR16][R14.64] ;  /* 0x000000100e0c7981 */ /* 0x000f64000c1e1d00 */
[----:B------:R-:W-:Y:S02]  /*0a00*/  IMAD R31, R31, 0x40, R68 ;  /* 0x000000401f1f7824 */ /* 0x000fe400078e0244 */
[----:B--2---:R-:W-:Y:S01]  /*0a10*/  IMAD.WIDE R20, R21, 0x2, R64 ;  /* 0x0000000215147825 */ /* 0x004fe200078e0240 */
[----:B-1----:R-:W-:-:S03]  /*0a20*/  UPRMT UR14, UR14, 0x654, UR4 ;  /* 0x000006540e0e7896 */ /* 0x002fc60008000004 */
[--C-:B------:R-:W-:Y:S02]  /*0a30*/  IMAD.WIDE R56, R19, 0x2, R64.reuse ;  /* 0x0000000213387825 */ /* 0x100fe400078e0240 */
[----:B------:R-:W2:Y:S02]  /*0a40*/  LDG.E.128 R16, desc[UR16][R16.64] ;  /* 0x0000001010107981 */ /* 0x000ea4000c1e1d00 */
[--C-:B------:R-:W-:Y:S02]  /*0a50*/  IMAD.WIDE R60, R23, 0x2, R64.reuse ;  /* 0x00000002173c7825 */ /* 0x100fe400078e0240 */
[----:B------:R-:W2:Y:S02]  /*0a60*/  LDG.E.128 R20, desc[UR16][R20.64] ;  /* 0x0000001014147981 */ /* 0x000ea4000c1e1d00 */
[----:B------:R-:W-:Y:S02]  /*0a70*/  IMAD.WIDE R64, R31, 0x2, R64 ;  /* 0x000000021f407825 */ /* 0x000fe400078e0240 */
[----:B------:R-:W2:Y:S02]  /*0a80*/  LDG.E.128 R56, desc[UR16][R56.64] ;  /* 0x0000001038387981 */ /* 0x000ea4000c1e1d00 */
[----:B------:R-:W-:-:S02]  /*0a90*/  IMAD.SHL.U32 R30, R30, 0x2, RZ ;  /* 0x000000021e1e7824 */ /* 0x000fc400078e00ff */
[----:B------:R-:W2:Y:S01]  /*0aa0*/  LDG.E.128 R60, desc[UR16][R60.64] ;  /* 0x000000103c3c7981 */ /* 0x000ea2000c1e1d00 */
[----:B------:R-:W-:Y:S01]  /*0ab0*/  SHF.R.U32.HI R31, RZ, 0x5, R28 ;  /* 0x00000005ff1f7819 */ /* 0x000fe2000001161c */
[----:B------:R-:W-:Y:S02]  /*0ac0*/  IMAD R69, R29, 0x80, R30 ;  /* 0x000000801d457824 */ /* 0x000fe400078e021e */
[----:B------:R-:W2:Y:S01]  /*0ad0*/  LDG.E.128 R64, desc[UR16][R64.64] ;  /* 0x0000001040407981 */ /* 0x000ea2000c1e1d00 */
[----:B------:R-:W-:Y:S02]  /*0ae0*/  LOP3.LUT R32, R31, 0x7fffffc, RZ, 0xc0, !PT ;  /* 0x07fffffc1f207812 */ /* 0x000fe400078ec0ff */
[----:B------:R-:W-:-:S05]  /*0af0*/  LOP3.LUT R31, R29, 0x10, RZ, 0xfc, !PT ;  /* 0x000000101d1f7812 */ /* 0x000fca00078efcff */
[----:B------:R-:W-:Y:S01]  /*0b00*/  IMAD R31, R31, 0x80, R30 ;  /* 0x000000801f1f7824 */ /* 0x000fe200078e021e */
[----:B------:R-:W1:Y:S01]  /*0b10*/  SHFL.IDX PT, R32, R32, RZ, 0x1f ;  /* 0x00001fff20207589 */ /* 0x000e6200000e0000 */
[----:B------:R-:W-:Y:S02]  /*0b20*/  USHF.R.U32.HI UR6, URZ, 0x4, UR14 ;  /* 0x000000043f067899 */ /* 0x000fe4000801160e */
[----:B------:R-:W-:Y:S02]  /*0b30*/  UIADD3 UR4, UR14, 0x2000, URZ ;  /* 0x000020000e047890 */ /* 0x000fe4000fffe03f */
[----:B------:R-:W-:Y:S01]  /*0b40*/  ULOP3.LUT UR6, UR6, 0x3fff, URZ, 0xc0, !UPT ;  /* 0x00003fff06067892 */ /* 0x000fe2000f8ec03f */
[----:B-1----:R-:W-:Y:S01]  /*0b50*/  R2UR UR5, R32 ;  /* 0x00000000200572ca */ /* 0x002fe200000e0000 */
[----:B------:R-:W-:-:S12]  /*0b60*/  USHF.R.U32.HI UR4, URZ, 0x4, UR4 ;  /* 0x000000043f047899 */ /* 0x000fd80008011604 */
[----:B------:R-:W-:-:S04]  /*0b70*/  USHF.L.U32 UR5, UR5, 0x7, URZ ;  /* 0x0000000705057899 */ /* 0x000fc8000800063f */
[----:B------:R-:W-:-:S04]  /*0b80*/  ULOP3.LUT UR5, UR5, 0x180, URZ, 0xc0, !UPT ;  /* 0x0000018005057892 */ /* 0x000fc8000f8ec03f */
[----:B------:R-:W-:Y:S02]  /*0b90*/  UIADD3 UR12, UP0, UR5, UR6, URZ ;  /* 0x00000006050c7290 */ /* 0x000fe4000ff1e03f */
[----:B------:R-:W-:Y:S02]  /*0ba0*/  ULOP3.LUT UR4, UR4, 0x3fff, URZ, 0xc0, !UPT ;  /* 0x00003fff04047892 */ /* 0x000fe4000f8ec03f */
[----:B------:R-:W-:Y:S02]  /*0bb0*/  UIADD3.X UR13, URZ, URZ, URZ, UP0, !UPT ;  /* 0x0000003f3f0d7290 */ /* 0x000fe400087fe43f */
[----:B------:R-:W-:Y:S02]  /*0bc0*/  ULOP3.LUT UR10, UR4, 0x2000000, URZ, 0xfc, !UPT ;  /* 0x02000000040a7892 */ /* 0x000fe4000f8efc3f */
[----:B------:R-:W-:Y:S02]  /*0bd0*/  ULOP3.LUT UR8, UR12, 0x2000000, URZ, 0xfc, !UPT ;  /* 0x020000000c087892 */ /* 0x000fe4000f8efc3f */
[----:B------:R-:W-:Y:S01]  /*0be0*/  ULOP3.LUT UR9, UR13, 0x40000040, URZ, 0xfc, !UPT ;  /* 0x400000400d097892 */ /* 0x000fe2000f8efc3f */
[----:B------:R-:W-:Y:S01]  /*0bf0*/  UMOV UR11, 0x40000040 ;  /* 0x40000040000b7882 */ /* 0x000fe20000000000 */
[----:B------:R-:W-:Y:S01]  /*0c00*/  UMOV UR5, URZ ;  /* 0x0000003f00057c82 */ /* 0x000fe20008000000 */
[----:B---3--:R1:W-:Y:S02]  /*0c10*/  STS.128 [R69+UR14], R24 ;  /* 0x0000001845007988 */ /* 0x0083e40008000c0e */
[----:B-1----:R-:W-:-:S02]  /*0c20*/  LOP3.LUT R25, R29, 0x20, RZ, 0xfc, !PT ;  /* 0x000000201d197812 */ /* 0x002fc400078efcff */
[----:B------:R-:W-:Y:S01]  /*0c30*/  LOP3.LUT R29, R29, 0x30, RZ, 0xfc, !PT ;  /* 0x000000301d1d7812 */ /* 0x000fe200078efcff */
[----:B----4-:R1:W-:Y:S02]  /*0c40*/  STS.128 [R31+UR14], R8 ;  /* 0x000000081f007988 */ /* 0x0103e40008000c0e */
[--C-:B-1----:R-:W-:Y:S02]  /*0c50*/  IMAD R10, R25, 0x80, R30.reuse ;  /* 0x00000080190a7824 */ /* 0x102fe400078e021e */
[----:B------:R-:W-:-:S03]  /*0c60*/  IMAD R11, R29, 0x80, R30 ;  /* 0x000000801d0b7824 */ /* 0x000fc600078e021e */
[----:B-----5:R-:W-:Y:S04]  /*0c70*/  STS.128 [R10+UR14], R12 ;  /* 0x0000000c0a007988 */ /* 0x020fe80008000c0e */
[----:B--2---:R-:W-:Y:S04]  /*0c80*/  STS.128 [R11+UR14], R16 ;  /* 0x000000100b007988 */ /* 0x004fe80008000c0e */
[----:B------:R-:W-:Y:S04]  /*0c90*/  STS.128 [R69+UR14+0x2000], R20 ;  /* 0x0020001445007988 */ /* 0x000fe80008000c0e */
[----:B------:R1:W-:Y:S04]  /*0ca0*/  STS.128 [R31+UR14+0x2000], R56 ;  /* 0x002000381f007988 */ /* 0x0003e80008000c0e */
[----:B------:R-:W-:Y:S04]  /*0cb0*/  STS.128 [R10+UR14+0x2000], R60 ;  /* 0x0020003c0a007988 */ /* 0x000fe80008000c0e */
[----:B------:R-:W-:Y:S01]  /*0cc0*/  STS.128 [R11+UR14+0x2000], R64 ;  /* 0x002000400b007988 */ /* 0x000fe20008000c0e */
[----:B------:R2:W-:Y:S06]  /*0cd0*/  MEMBAR.ALL.CTA ;  /* 0x0000000000007992 */ /* 0x0005ec0000008000 */
[----:B--2---:R-:W2:Y:S01]  /*0ce0*/  FENCE.VIEW.ASYNC.S ;  /* 0x00000000000073c6 */ /* 0x004ea20000000000 */
[----:B------:R-:W-:-:S02]  /*0cf0*/  SHF.R.U32.HI R24, RZ, 0x5, R28 ;  /* 0x00000005ff187819 */ /* 0x000fc4000001161c */
[--C-:B------:R-:W-:Y:S02]  /*0d00*/  SHF.R.U32.HI R8, RZ, 0x3, R28.reuse ;  /* 0x00000003ff087819 */ /* 0x100fe4000001161c */
[----:B------:R-:W-:Y:S02]  /*0d10*/  SGXT.U32 R24, R24, 0x2 ;  /* 0x000000021818781a */ /* 0x000fe40000000000 */
[----:B------:R-:W-:Y:S01]  /*0d20*/  SHF.R.U32.HI R25, RZ, 0x2, R28 ;  /* 0x00000002ff197819 */ /* 0x000fe2000001161c */
[----:B------:R-:W-:Y:S01]  /*0d30*/  IMAD.SHL.U32 R28, R28, 0x2, RZ ;  /* 0x000000021c1c7824 */ /* 0x000fe200078e00ff */
[----:B------:R-:W-:Y:S01]  /*0d40*/  SGXT.U32 R8, R8, 0x2 ;  /* 0x000000020808781a */ /* 0x000fe20000000000 */
[C---:B------:R-:W-:Y:S01]  /*0d50*/  IMAD.SHL.U32 R9, R24.reuse, 0x4, RZ ;  /* 0x0000000418097824 */ /* 0x040fe200078e00ff */
[----:B------:R-:W-:Y:S01]  /*0d60*/  SGXT.U32 R25, R25, 0x3 ;  /* 0x000000031919781a */ /* 0x000fe20000000000 */
[----:B------:R-:W-:-:S03]  /*0d70*/  IMAD.SHL.U32 R26, R24, 0x10, RZ ;  /* 0x00000010181a7824 */ /* 0x000fc600078e00ff */
[----:B------:R-:W-:Y:S02]  /*0d80*/  LOP3.LUT R8, R9, R8, RZ, 0xfc, !PT ;  /* 0x0000000809087212 */ /* 0x000fe400078efcff */
[----:B------:R-:W-:Y:S02]  /*0d90*/  LOP3.LUT R26, R26, R25, RZ, 0xfc, !PT ;  /* 0x000000191a1a7212 */ /* 0x000fe400078efcff */
[----:B------:R-:W-:-:S05]  /*0da0*/  LOP3.LUT R9, R28, 0x6, RZ, 0xc0, !PT ;  /* 0x000000061c097812 */ /* 0x000fca00078ec0ff */
[----:B------:R-:W-:Y:S01]  /*0db0*/  IMAD R9, R26, 0x48, R9 ;  /* 0x000000481a097824 */ /* 0x000fe200078e0209 */
[----:B--2---:R-:W-:Y:S06]  /*0dc0*/  BAR.SYNC.DEFER_BLOCKING 0x0 ;  /* 0x0000000000007b1d */ /* 0x004fec0000010000 */
[----:B-1----:R-:W-:-:S06]  /*0dd0*/  WARPGROUP.ARRIVE ;  /* 0x00000000000079c5 */ /* 0x002fcc0000000000 */
[----:B------:R-:W-:Y:S01]  /*0de0*/  HGMMA.64x64x16.F32.BF16 R24, gdesc[UR8], RZ, !UPT ;  /* 0x00e00000081879f0 */ /* 0x000fe2000c7018ff */
[----:B------:R-:W-:Y:S01]  /*0df0*/  UMOV UR8, 0x2000002 ;  /* 0x0200000200087882 */ /* 0x000fe20000000000 */
[----:B------:R-:W-:Y:S02]  /*0e00*/  UMOV UR9, 0x40000040 ;  /* 0x4000004000097882 */ /* 0x000fe40000000000 */
[----:B------:R-:W-:Y:S02]  /*0e10*/  UIADD3.64 UR10, UR4, UR8, URZ ;  /* 0x00000008040a7297 */ /* 0x000fe4000fffe03f */
[----:B------:R-:W-:-:S09]  /*0e20*/  UIADD3.64 UR8, UR12, UR8, URZ ;  /* 0x000000080c087297 */ /* 0x000fd2000fffe03f */
[----:B------:R-:W-:Y:S01]  /*0e30*/  HGMMA.64x64x16.F32.BF16 R24, gdesc[UR8], R24 ;  /* 0x00e00000081879f0 */ /* 0x000fe20008701818 */
        /* <DEDUP_REMOVED lines=9> */
[----:B------:R-:W-:Y:S01]  /*0ed0*/  HGMMA.64x64x16.F32.BF16 R24, gdesc[UR4], R24, gsb0 ;  /* 0x00e00000041879f0 */ /* 0x000fe20008001818 */
[----:B------:R-:W-:Y:S01]  /*0ee0*/  LEA R56, R9, UR14, 0x2 ;  /* 0x0000000e09387c11 */ /* 0x000fe2000f8e10ff */
[----:B------:R-:W-:-:S05]  /*0ef0*/  IMAD R8, R8, 0x48, R68 ;  /* 0x0000004808087824 */ /* 0x000fca00078e0244 */
[----:B------:R-:W-:Y:S01]  /*0f00*/  LEA R57, R8, UR14, 0x2 ;  /* 0x0000000e08397c11 */ /* 0x000fe2000f8e10ff */
[----:B------:R-:W-:Y:S02]  /*0f10*/  WARPGROUP.DEPBAR.LE gsb0, 0x0 ;  /* 0x00008000000079c5 */ /* 0x000fe40000010000 */
[----:B------:R-:W-:Y:S06]  /*0f20*/  BAR.SYNC.DEFER_BLOCKING 0x0 ;  /* 0x0000000000007b1d */ /* 0x000fec0000010000 */
[----:B------:R-:W-:Y:S04]  /*0f30*/  STS.64 [R56], R24 ;  /* 0x0000001838007388 */ /* 0x000fe80000000a00 */
[----:B------:R-:W-:Y:S04]  /*0f40*/  STS.64 [R56+0x900], R26 ;  /* 0x0009001a38007388 */ /* 0x000fe80000000a00 */
[----:B------:R-:W-:Y:S04]  /*0f50*/  STS.64 [R56+0x20], R28 ;  /* 0x0000201c38007388 */ /* 0x000fe80000000a00 */
[----:B------:R-:W-:Y:S04]  /*0f60*/  STS.64 [R56+0x920], R30 ;  /* 0x0009201e38007388 */ /* 0x000fe80000000a00 */
[----:B------:R-:W-:Y:S04]  /*0f70*/  STS.64 [R56+0x40], R32 ;  /* 0x0000402038007388 */ /* 0x000fe80000000a00 */
[----:B------:R-:W-:Y:S04]  /*0f80*/  STS.64 [R56+0x940], R34 ;  /* 0x0009402238007388 */ /* 0x000fe80000000a00 */
[----:B------:R-:W-:Y:S04]  /*0f90*/  STS.64 [R56+0x60], R36 ;  /* 0x0000602438007388 */ /* 0x000fe80000000a00 */
[----:B------:R-:W-:Y:S04]  /*0fa0*/  STS.64 [R56+0x960], R38 ;  /* 0x0009602638007388 */ /* 0x000fe80000000a00 */
[----:B------:R1:W-:Y:S04]  /*0fb0*/  STS.64 [R56+0x80], R40 ;  /* 0x0000802838007388 */ /* 0x0003e80000000a00 */
[----:B------:R-:W-:Y:S04]  /*0fc0*/  STS.64 [R56+0x980], R42 ;  /* 0x0009802a38007388 */ /* 0x000fe80000000a00 */
[----:B------:R-:W-:Y:S04]  /*0fd0*/  STS.64 [R56+0xa0], R44 ;  /* 0x0000a02c38007388 */ /* 0x000fe80000000a00 */
[----:B------:R-:W-:Y:S01]  /*0fe0*/  STS.64 [R56+0x9a0], R46 ;  /* 0x0009a02e38007388 */ /* 0x000fe20000000a00 */
[----:B-1----:R-:W1:Y:S03]  /*0ff0*/  LDC.64 R40, c[0x0][0x220] ;  /* 0x00008800ff287b82 */ /* 0x002e660000000a00 */
[----:B------:R-:W-:Y:S04]  /*1000*/  STS.64 [R56+0xc0], R48 ;  /* 0x0000c03038007388 */ /* 0x000fe80000000a00 */
[----:B------:R-:W-:Y:S04]  /*1010*/  STS.64 [R56+0x9c0], R50 ;  /* 0x0009c03238007388 */ /* 0x000fe80000000a00 */
[----:B------:R-:W-:Y:S04]  /*1020*/  STS.64 [R56+0xe0], R52 ;  /* 0x0000e03438007388 */ /* 0x000fe80000000a00 */
[----:B------:R-:W-:Y:S01]  /*1030*/  STS.64 [R56+0x9e0], R54 ;  /* 0x0009e03638007388 */ /* 0x000fe20000000a00 */
[----:B------:R-:W-:Y:S06]  /*1040*/  BAR.SYNC.DEFER_BLOCKING 0x0 ;  /* 0x0000000000007b1d */ /* 0x000fec0000010000 */
[----:B------:R-:W2:Y:S04]  /*1050*/  LDS.128 R8, [R57] ;  /* 0x0000000039087984 */ /* 0x000ea80000000c00 */
[----:B------:R-:W3:Y:S04]  /*1060*/  LDS.128 R12, [R57+0x10] ;  /* 0x00001000390c7984 */ /* 0x000ee80000000c00 */
[----:B------:R-:W4:Y:S04]  /*1070*/  LDS.128 R16, [R57+0x1200] ;  /* 0x0012000039107984 */ /* 0x000f280000000c00 */
[----:B------:R-:W5:Y:S04]  /*1080*/  LDS.128 R24, [R57+0x2400] ;  /* 0x0024000039187984 */ /* 0x000f680000000c00 */
[----:B------:R-:W1:Y:S04]  /*1090*/  LDS.128 R20, [R57+0x1210] ;  /* 0x0012100039147984 */ /* 0x000e680000000c00 */
[----:B------:R-:W5:Y:S04]  /*10a0*/  LDS.128 R28, [R57+0x2410] ;  /* 0x00241000391c7984 */ /* 0x000f680000000c00 */
[----:B------:R-:W5:Y:S04]  /*10b0*/  LDS.128 R32, [R57+0x3600] ;  /* 0x0036000039207984 */ /* 0x000f680000000c00 */
[----:B------:R-:W5:Y:S01]  /*10c0*/  LDS.128 R36, [R57+0x3610] ;  /* 0x0036100039247984 */ /* 0x000f620000000c00 */
[----:B------:R-:W-:-:S04]  /*10d0*/  LOP3.LUT R2, R2, 0x38, R7, 0xf8, !PT ;  /* 0x0000003802027812 */ /* 0x000fc800078ef807 */
[----:B------:R-:W-:-:S04]  /*10e0*/  ISETP.GE.AND P0, PT, R2, 0xc00, PT ;  /* 0x00000c000200780c */ /* 0x000fc80003f06270 */
[-C--:B------:R-:W-:Y:S02]  /*10f0*/  ISETP.LT.AND P1, PT, R3, R4.reuse, !P0 ;  /* 0x000000040300720c */ /* 0x080fe40004721270 */
[----:B------:R-:W-:Y:S02]  /*1100*/  ISETP.LT.AND P2, PT, R5, R4, !P0 ;  /* 0x000000040500720c */ /* 0x000fe40004741270 */
[----:B--2---:R-:W-:Y:S02]  /*1110*/  F2FP.BF16.F32.PACK_AB R8, R9, R8 ;  /* 0x000000080908723e */ /* 0x004fe400000010ff */
[----:B------:R-:W-:Y:S01]  /*1120*/  ISETP.LT.AND P3, PT, R0, R4, !P0 ;  /* 0x000000040000720c */ /* 0x000fe20004761270 */
[----:B------:R-:W-:Y:S01]  /*1130*/  IMAD R3, R3, 0xc00, R2 ;  /* 0x00000c0003037824 */ /* 0x000fe200078e0202 */
[----:B------:R-:W-:Y:S02]  /*1140*/  F2FP.BF16.F32.PACK_AB R9, R11, R10 ;  /* 0x0000000a0b09723e */ /* 0x000fe400000010ff */
[----:B------:R-:W-:-:S02]  /*1150*/  ISETP.LT.AND P0, PT, R6, R4, !P0 ;  /* 0x000000040600720c */ /* 0x000fc40004701270 */
[----:B---3--:R-:W-:Y:S01]  /*1160*/  F2FP.BF16.F32.PACK_AB R10, R13, R12 ;  /* 0x0000000c0d0a723e */ /* 0x008fe200000010ff */
[--C-:B------:R-:W-:Y:S01]  /*1170*/  IMAD R13, R5, 0xc00, R2.reuse ;  /* 0x00000c00050d7824 */ /* 0x100fe200078e0202 */
[----:B------:R-:W-:Y:S01]  /*1180*/  F2FP.BF16.F32.PACK_AB R11, R15, R14 ;  /* 0x0000000e0f0b723e */ /* 0x000fe200000010ff */
[--C-:B------:R-:W-:Y:S01]  /*1190*/  IMAD R15, R0, 0xc00, R2.reuse ;  /* 0x00000c00000f7824 */ /* 0x100fe200078e0202 */
[----:B----4-:R-:W-:Y:S01]  /*11a0*/  F2FP.BF16.F32.PACK_AB R16, R17, R16 ;  /* 0x000000101110723e */ /* 0x010fe200000010ff */
[----:B------:R-:W-:Y:S01]  /*11b0*/  IMAD R5, R6, 0xc00, R2 ;  /* 0x00000c0006057824 */ /* 0x000fe200078e0202 */
[----:B------:R-:W-:Y:S01]  /*11c0*/  F2FP.BF16.F32.PACK_AB R17, R19, R18 ;  /* 0x000000121311723e */ /* 0x000fe200000010ff */
[--C-:B-1----:R-:W-:Y:S01]  /*11d0*/  IMAD.WIDE R2, R3, 0x2, R40.reuse ;  /* 0x0000000203027825 */ /* 0x102fe200078e0228 */
[----:B-----5:R-:W-:Y:S02]  /*11e0*/  F2FP.BF16.F32.PACK_AB R24, R25, R24 ;  /* 0x000000181918723e */ /* 0x020fe400000010ff */
[----:B0-----:R-:W-:Y:S01]  /*11f0*/  F2FP.BF16.F32.PACK_AB R18, R21, R20 ;  /* 0x000000141512723e */ /* 0x001fe200000010ff */
[----:B------:R-:W-:Y:S01]  /*1200*/  IMAD.WIDE R12, R13, 0x2, R40 ;  /* 0x000000020d0c7825 */ /* 0x000fe200078e0228 */
[----:B------:R-:W-:-:S02]  /*1210*/  F2FP.BF16.F32.PACK_AB R19, R23, R22 ;  /* 0x000000161713723e */ /* 0x000fc400000010ff */
[----:B------:R-:W-:Y:S01]  /*1220*/  F2FP.BF16.F32.PACK_AB R25, R27, R26 ;  /* 0x0000001a1b19723e */ /* 0x000fe200000010ff */
[----:B------:R-:W-:Y:S01]  /*1230*/  IMAD.WIDE R14, R15, 0x2, R40 ;  /* 0x000000020f0e7825 */ /* 0x000fe200078e0228 */
[----:B------:R-:W-:Y:S02]  /*1240*/  F2FP.BF16.F32.PACK_AB R26, R29, R28 ;  /* 0x0000001c1d1a723e */ /* 0x000fe400000010ff */
[----:B------:R-:W-:Y:S01]  /*1250*/  F2FP.BF16.F32.PACK_AB R27, R31, R30 ;  /* 0x0000001e1f1b723e */ /* 0x000fe200000010ff */
[----:B------:R0:W-:Y:S01]  /*1260*/  @P1 STG.E.128 desc[UR16][R2.64], R8 ;  /* 0x0000000802001986 */ /* 0x0001e2000c101d10 */
[----:B------:R-:W-:-:S03]  /*1270*/  F2FP.BF16.F32.PACK_AB R32, R33, R32 ;  /* 0x000000202120723e */ /* 0x000fc600000010ff */
[----:B------:R0:W-:Y:S01]  /*1280*/  @P2 STG.E.128 desc[UR16][R12.64], R16 ;  /* 0x000000100c002986 */ /* 0x0001e2000c101d10 */
[----:B------:R-:W-:-:S03]  /*1290*/  F2FP.BF16.F32.PACK_AB R33, R35, R34 ;  /* 0x000000222321723e */ /* 0x000fc600000010ff */
[----:B------:R0:W-:Y:S01]  /*12a0*/  @P3 STG.E.128 desc[UR16][R14.64], R24 ;  /* 0x000000180e003986 */ /* 0x0001e2000c101d10 */
[----:B------:R-:W-:Y:S01]  /*12b0*/  IMAD.WIDE R40, R5, 0x2, R40 ;  /* 0x0000000205287825 */ /* 0x000fe200078e0228 */
[----:B------:R-:W-:Y:S02]  /*12c0*/  F2FP.BF16.F32.PACK_AB R34, R37, R36 ;  /* 0x000000242522723e */ /* 0x000fe400000010ff */
[----:B------:R-:W-:Y:S01]  /*12d0*/  F2FP.BF16.F32.PACK_AB R35, R39, R38 ;  /* 0x000000262723723e */ /* 0x000fe200000010ff */
[----:B------:R-:W-:Y:S06]  /*12e0*/  @!P0 EXIT ;  /* 0x000000000000894d */ /* 0x000fec0003800000 */
[----:B------:R-:W-:Y:S01]  /*12f0*/  STG.E.128 desc[UR16][R40.64], R32 ;  /* 0x0000002028007986 */ /* 0x000fe2000c101d10 */
[----:B------:R-:W-:Y:S05]  /*1300*/  EXIT ;  /* 0x000000000000794d */ /* 0x000fea0003800000 */
.L_x_0:
[----:B------:R-:W-:-:S00]  /*1310*/  BRA `(.L_x_0) ;  /* 0xfffffffc00fc7947 */ /* 0x000fc0000383ffff */
[----:B------:R-:W-:-:S00]  /*1320*/  NOP ;  /* 0x0000000000007918 */ /* 0x000fc00000000000 */
        /* <DEDUP_REMOVED lines=13> */
.L_x_1:


//--------------------- .nv.shared.triton_mm      --------------------------
	.section	.nv.shared.triton_mm,"aw",@nobits
	.sectionflags	@""
	.align	16
	.zero		1024


//--------------------- .nv.constant0.triton_mm   --------------------------
	.section	.nv.constant0.triton_mm,"a",@progbits
	.sectionflags	@""
	.align	4
.nv.constant0.triton_mm:
	.zero		556
